







.version 7.7
.target sm_52
.address_size 64


.global .texref t_features;
.global .texref t_features_flipped;
.global .texref t_clusters;
.const .align 4 .b8 c_clusters[4352];

.visible .entry _Z14invert_mappingPfS_ii(
.param .u64 _Z14invert_mappingPfS_ii_param_0,
.param .u64 _Z14invert_mappingPfS_ii_param_1,
.param .u32 _Z14invert_mappingPfS_ii_param_2,
.param .u32 _Z14invert_mappingPfS_ii_param_3
)
{
.reg .pred %p<8>;
.reg .f32 %f<6>;
.reg .b32 %r<26>;
.reg .b64 %rd<31>;


ld.param.u64 %rd17, [_Z14invert_mappingPfS_ii_param_0];
ld.param.u64 %rd18, [_Z14invert_mappingPfS_ii_param_1];
ld.param.u32 %r11, [_Z14invert_mappingPfS_ii_param_2];
ld.param.u32 %r12, [_Z14invert_mappingPfS_ii_param_3];
cvta.to.global.u64 %rd1, %rd18;
cvta.to.global.u64 %rd2, %rd17;
mov.u32 %r13, %ctaid.x;
mov.u32 %r14, %ntid.x;
mov.u32 %r15, %tid.x;
mad.lo.s32 %r1, %r14, %r13, %r15;
setp.ge.s32 %p1, %r1, %r11;
setp.lt.s32 %p2, %r12, 1;
or.pred %p3, %p1, %p2;
@%p3 bra $L__BB0_7;

add.s32 %r17, %r12, -1;
and.b32 %r25, %r12, 3;
setp.lt.u32 %p4, %r17, 3;
mov.u32 %r24, 0;
@%p4 bra $L__BB0_4;

sub.s32 %r23, %r12, %r25;
mul.wide.s32 %rd19, %r1, 4;
add.s64 %rd28, %rd1, %rd19;
mul.lo.s32 %r19, %r12, %r1;
mul.wide.s32 %rd20, %r19, 4;
add.s64 %rd21, %rd2, %rd20;
add.s64 %rd27, %rd21, 8;
mul.wide.s32 %rd5, %r11, 4;

$L__BB0_3:
ld.global.f32 %f1, [%rd27+-8];
st.global.f32 [%rd28], %f1;
ld.global.f32 %f2, [%rd27+-4];
add.s64 %rd22, %rd28, %rd5;
st.global.f32 [%rd22], %f2;
ld.global.f32 %f3, [%rd27];
add.s64 %rd23, %rd22, %rd5;
st.global.f32 [%rd23], %f3;
ld.global.f32 %f4, [%rd27+4];
add.s64 %rd24, %rd23, %rd5;
add.s64 %rd28, %rd24, %rd5;
st.global.f32 [%rd24], %f4;
add.s32 %r24, %r24, 4;
add.s64 %rd27, %rd27, 16;
add.s32 %r23, %r23, -4;
setp.ne.s32 %p5, %r23, 0;
@%p5 bra $L__BB0_3;

$L__BB0_4:
setp.eq.s32 %p6, %r25, 0;
@%p6 bra $L__BB0_7;

mad.lo.s32 %r20, %r24, %r11, %r1;
mul.wide.s32 %rd25, %r20, 4;
add.s64 %rd30, %rd1, %rd25;
mul.wide.s32 %rd11, %r11, 4;
mad.lo.s32 %r21, %r12, %r1, %r24;
mul.wide.s32 %rd26, %r21, 4;
add.s64 %rd29, %rd2, %rd26;

$L__BB0_6:
.pragma "nounroll";
ld.global.f32 %f5, [%rd29];
st.global.f32 [%rd30], %f5;
add.s64 %rd30, %rd30, %rd11;
add.s64 %rd29, %rd29, 4;
add.s32 %r25, %r25, -1;
setp.ne.s32 %p7, %r25, 0;
@%p7 bra $L__BB0_6;

$L__BB0_7:
ret;

}

.visible .entry _Z11kmeansPointPfiiiPiS_S_S0_(
.param .u64 _Z11kmeansPointPfiiiPiS_S_S0__param_0,
.param .u32 _Z11kmeansPointPfiiiPiS_S_S0__param_1,
.param .u32 _Z11kmeansPointPfiiiPiS_S_S0__param_2,
.param .u32 _Z11kmeansPointPfiiiPiS_S_S0__param_3,
.param .u64 _Z11kmeansPointPfiiiPiS_S_S0__param_4,
.param .u64 _Z11kmeansPointPfiiiPiS_S_S0__param_5,
.param .u64 _Z11kmeansPointPfiiiPiS_S_S0__param_6,
.param .u64 _Z11kmeansPointPfiiiPiS_S_S0__param_7
)
{
.reg .pred %p<19>;
.reg .f32 %f<75>;
.reg .b32 %r<78>;
.reg .b64 %rd<16>;


ld.param.u32 %r35, [_Z11kmeansPointPfiiiPiS_S_S0__param_1];
ld.param.u32 %r36, [_Z11kmeansPointPfiiiPiS_S_S0__param_2];
ld.param.u32 %r37, [_Z11kmeansPointPfiiiPiS_S_S0__param_3];
ld.param.u64 %rd6, [_Z11kmeansPointPfiiiPiS_S_S0__param_4];
mov.u32 %r39, %ctaid.y;
mov.u32 %r40, %nctaid.x;
mov.u32 %r41, %ctaid.x;
mad.lo.s32 %r42, %r40, %r39, %r41;
mov.u32 %r43, %ntid.y;
mov.u32 %r44, %ntid.x;
mul.lo.s32 %r45, %r43, %r44;
mov.u32 %r46, %tid.x;
mad.lo.s32 %r1, %r45, %r42, %r46;
setp.ge.u32 %p1, %r1, %r36;
setp.lt.s32 %p2, %r37, 1;
mov.u32 %r77, -1;
or.pred %p3, %p1, %p2;
@%p3 bra $L__BB1_17;

setp.gt.s32 %p4, %r35, 0;
@%p4 bra $L__BB1_8;
bra.uni $L__BB1_2;

$L__BB1_8:
add.s32 %r19, %r35, -1;
and.b32 %r20, %r35, 3;
sub.s32 %r21, %r20, %r35;
mov.u32 %r53, 0;
mov.f32 %f70, 0f7F7FFFFF;
setp.lt.u32 %p11, %r19, 3;
mov.f32 %f20, 0f00000000;
setp.eq.s32 %p13, %r20, 0;
setp.eq.s32 %p14, %r20, 1;
mov.u64 %rd11, c_clusters;
setp.eq.s32 %p15, %r20, 2;
mov.u32 %r72, %r53;

$L__BB1_9:
mul.lo.s32 %r24, %r72, %r35;
mov.f32 %f74, %f20;
mov.u32 %r76, %r53;
@%p11 bra $L__BB1_12;

mul.wide.s32 %rd7, %r24, 4;
add.s64 %rd9, %rd11, %rd7;
add.s64 %rd15, %rd9, 8;
mov.u32 %r74, %r1;
mov.f32 %f74, %f20;
mov.u32 %r76, %r53;

$L__BB1_11:
tex.1d.v4.f32.s32 {%f22, %f23, %f24, %f25}, [t_features, {%r74}];
ld.const.f32 %f26, [%rd15+-8];
sub.f32 %f27, %f22, %f26;
fma.rn.f32 %f28, %f27, %f27, %f74;
add.s32 %r57, %r36, %r74;
tex.1d.v4.f32.s32 {%f29, %f30, %f31, %f32}, [t_features, {%r57}];
ld.const.f32 %f33, [%rd15+-4];
sub.f32 %f34, %f29, %f33;
fma.rn.f32 %f35, %f34, %f34, %f28;
add.s32 %r58, %r36, %r57;
tex.1d.v4.f32.s32 {%f36, %f37, %f38, %f39}, [t_features, {%r58}];
ld.const.f32 %f40, [%rd15];
sub.f32 %f41, %f36, %f40;
fma.rn.f32 %f42, %f41, %f41, %f35;
add.s32 %r59, %r36, %r58;
add.s32 %r74, %r36, %r59;
tex.1d.v4.f32.s32 {%f43, %f44, %f45, %f46}, [t_features, {%r59}];
ld.const.f32 %f47, [%rd15+4];
sub.f32 %f48, %f43, %f47;
fma.rn.f32 %f74, %f48, %f48, %f42;
add.s64 %rd15, %rd15, 16;
add.s32 %r76, %r76, 4;
add.s32 %r60, %r21, %r76;
setp.ne.s32 %p12, %r60, 0;
@%p12 bra $L__BB1_11;

$L__BB1_12:
@%p13 bra $L__BB1_16;

mad.lo.s32 %r30, %r76, %r36, %r1;
tex.1d.v4.f32.s32 {%f49, %f50, %f51, %f52}, [t_features, {%r30}];
add.s32 %r61, %r76, %r24;
mul.wide.s32 %rd10, %r61, 4;
add.s64 %rd5, %rd11, %rd10;
ld.const.f32 %f53, [%rd5];
sub.f32 %f54, %f49, %f53;
fma.rn.f32 %f74, %f54, %f54, %f74;
@%p14 bra $L__BB1_16;

add.s32 %r31, %r30, %r36;
tex.1d.v4.f32.s32 {%f55, %f56, %f57, %f58}, [t_features, {%r31}];
ld.const.f32 %f59, [%rd5+4];
sub.f32 %f60, %f55, %f59;
fma.rn.f32 %f74, %f60, %f60, %f74;
@%p15 bra $L__BB1_16;

add.s32 %r62, %r31, %r36;
tex.1d.v4.f32.s32 {%f61, %f62, %f63, %f64}, [t_features, {%r62}];
ld.const.f32 %f65, [%rd5+8];
sub.f32 %f66, %f61, %f65;
fma.rn.f32 %f74, %f66, %f66, %f74;

$L__BB1_16:
setp.lt.f32 %p16, %f74, %f70;
selp.b32 %r77, %r72, %r77, %p16;
selp.f32 %f70, %f74, %f70, %p16;
add.s32 %r72, %r72, 1;
setp.lt.s32 %p17, %r72, %r37;
@%p17 bra $L__BB1_9;
bra.uni $L__BB1_17;

$L__BB1_2:
add.s32 %r50, %r37, -1;
mov.u32 %r77, -1;
and.b32 %r71, %r37, 3;
setp.lt.u32 %p5, %r50, 3;
mov.u32 %r67, 0;
mov.f32 %f68, 0f7F7FFFFF;
@%p5 bra $L__BB1_5;

sub.s32 %r65, %r37, %r71;

$L__BB1_4:
setp.gt.f32 %p6, %f68, 0f00000000;
selp.b32 %r77, %r67, %r77, %p6;
selp.f32 %f68, 0f00000000, %f68, %p6;
add.s32 %r67, %r67, 4;
add.s32 %r65, %r65, -4;
setp.ne.s32 %p7, %r65, 0;
@%p7 bra $L__BB1_4;

$L__BB1_5:
setp.eq.s32 %p8, %r71, 0;
@%p8 bra $L__BB1_17;

$L__BB1_7:
.pragma "nounroll";
setp.gt.f32 %p9, %f68, 0f00000000;
selp.b32 %r77, %r67, %r77, %p9;
selp.f32 %f68, 0f00000000, %f68, %p9;
add.s32 %r67, %r67, 1;
add.s32 %r71, %r71, -1;
setp.eq.s32 %p10, %r71, 0;
@%p10 bra $L__BB1_17;
bra.uni $L__BB1_7;

$L__BB1_17:
@%p1 bra $L__BB1_19;

cvta.to.global.u64 %rd12, %rd6;
mul.wide.u32 %rd13, %r1, 4;
add.s64 %rd14, %rd12, %rd13;
st.global.u32 [%rd14], %r77;

$L__BB1_19:
ret;

}



// ===== COMPILED SASS (sm_100) =====

	.target	sm_100

	.elftype	@"ET_EXEC"


//--------------------- .note.nv.tkinfo           --------------------------
	.section	.note.nv.tkinfo,"",@"SHT_NOTE"
	.sectionflags	@"SHF_NOTE_NV_TKINFO"
	.tkinfo
        /*0018*/ 	.word	0x00000002
        /*0030*/ 	.string	""
        /*0030*/ 	.string	"ptxas"
        /*0030*/ 	.string	"Cuda compilation tools, release 13.0, V13.0.88"
        /*0030*/ 	.string	"Build cuda_13.0.r13.0/compiler.36424714_0"
        /*0030*/ 	.string	"-arch sm_100 "



//--------------------- .note.nv.cuinfo           --------------------------
	.section	.note.nv.cuinfo,"",@"SHT_NOTE"
	.sectionflags	@"SHF_NOTE_NV_CUINFO"
        /*0018*/ 	.short	0x0002
        /*001a*/ 	.short	0x0034
        /*001c*/ 	.short	0x0082
	.zero		2


//--------------------- .nv.info                  --------------------------
	.section	.nv.info,"",@"SHT_CUDA_INFO"
	.align	4


	//----- nvinfo : EIATTR_REGCOUNT
	.align		4
        /*0000*/ 	.byte	0x04, 0x2f
        /*0002*/ 	.short	(.L_2 - .L_1)
	.align		4
.L_1:
        /*0004*/ 	.word	index@(_Z14invert_mappingPfS_ii)
        /*0008*/ 	.word	0x0000001c


	//----- nvinfo : EIATTR_FRAME_SIZE
	.align		4
.L_2:
        /*000c*/ 	.byte	0x04, 0x11
        /*000e*/ 	.short	(.L_4 - .L_3)
	.align		4
.L_3:
        /*0010*/ 	.word	index@(_Z14invert_mappingPfS_ii)
        /*0014*/ 	.word	0x00000000


	//----- nvinfo : EIATTR_REGCOUNT
	.align		4
.L_4:
        /*0018*/ 	.byte	0x04, 0x2f
        /*001a*/ 	.short	(.L_6 - .L_5)
	.align		4
.L_5:
        /*001c*/ 	.word	index@(_Z11kmeansPointPfiiiPiS_S_S0_)
        /*0020*/ 	.word	0x00000016


	//----- nvinfo : EIATTR_FRAME_SIZE
	.align		4
.L_6:
        /*0024*/ 	.byte	0x04, 0x11
        /*0026*/ 	.short	(.L_8 - .L_7)
	.align		4
.L_7:
        /*0028*/ 	.word	index@(_Z11kmeansPointPfiiiPiS_S_S0_)
        /*002c*/ 	.word	0x00000000


	//----- nvinfo : EIATTR_MIN_STACK_SIZE
	.align		4
.L_8:
        /*0030*/ 	.byte	0x04, 0x12
        /*0032*/ 	.short	(.L_10 - .L_9)
	.align		4
.L_9:
        /*0034*/ 	.word	index@(_Z11kmeansPointPfiiiPiS_S_S0_)
        /*0038*/ 	.word	0x00000000


	//----- nvinfo : EIATTR_MIN_STACK_SIZE
	.align		4
.L_10:
        /*003c*/ 	.byte	0x04, 0x12
        /*003e*/ 	.short	(.L_12 - .L_11)
	.align		4
.L_11:
        /*0040*/ 	.word	index@(_Z14invert_mappingPfS_ii)
        /*0044*/ 	.word	0x00000000
.L_12:


//--------------------- .nv.compat                --------------------------
	.section	.nv.compat,"",@"SHT_CUDA_COMPAT_INFO"
	.align	4
        /*0000*/ 	.byte	0x02, 0x09, 0x00, 0x00, 0x02, 0x02, 0x02, 0x00, 0x02, 0x05, 0x05, 0x00, 0x03, 0x07, 0x01, 0x01
        /*0010*/ 	.byte	0x02, 0x03, 0x00, 0x00, 0x02, 0x06, 0x01, 0x00, 0x04, 0x0b, 0x08, 0x00, 0x09, 0x00, 0x00, 0x00
        /*0020*/ 	.byte	0x00, 0x00, 0x00, 0x00


//--------------------- .nv.info._Z11kmeansPointPfiiiPiS_S_S0_ --------------------------
	.section	.nv.info._Z11kmeansPointPfiiiPiS_S_S0_,"",@"SHT_CUDA_INFO"
	.sectionflags	@""
	.align	4


	//----- nvinfo : EIATTR_CUDA_API_VERSION
	.align		4
        /*0000*/ 	.byte	0x04, 0x37
        /*0002*/ 	.short	(.L_14 - .L_13)
.L_13:
        /*0004*/ 	.word	0x00000082


	//----- nvinfo : EIATTR_KPARAM_INFO
	.align		4
.L_14:
        /*0008*/ 	.byte	0x04, 0x17
        /*000a*/ 	.short	(.L_16 - .L_15)
.L_15:
        /*000c*/ 	.word	0x00000000
        /*0010*/ 	.short	0x0007
        /*0012*/ 	.short	0x0030
        /*0014*/ 	.byte	0x00, 0xf0, 0x21, 0x00


	//----- nvinfo : EIATTR_KPARAM_INFO
	.align		4
.L_16:
        /*0018*/ 	.byte	0x04, 0x17
        /*001a*/ 	.short	(.L_18 - .L_17)
.L_17:
        /*001c*/ 	.word	0x00000000
        /*0020*/ 	.short	0x0006
        /*0022*/ 	.short	0x0028
        /*0024*/ 	.byte	0x00, 0xf0, 0x21, 0x00


	//----- nvinfo : EIATTR_KPARAM_INFO
	.align		4
.L_18:
        /*0028*/ 	.byte	0x04, 0x17
        /*002a*/ 	.short	(.L_20 - .L_19)
.L_19:
        /*002c*/ 	.word	0x00000000
        /*0030*/ 	.short	0x0005
        /*0032*/ 	.short	0x0020
        /*0034*/ 	.byte	0x00, 0xf0, 0x21, 0x00


	//----- nvinfo : EIATTR_KPARAM_INFO
	.align		4
.L_20:
        /*0038*/ 	.byte	0x04, 0x17
        /*003a*/ 	.short	(.L_22 - .L_21)
.L_21:
        /*003c*/ 	.word	0x00000000
        /*0040*/ 	.short	0x0004
        /*0042*/ 	.short	0x0018
        /*0044*/ 	.byte	0x00, 0xf0, 0x21, 0x00


	//----- nvinfo : EIATTR_KPARAM_INFO
	.align		4
.L_22:
        /*0048*/ 	.byte	0x04, 0x17
        /*004a*/ 	.short	(.L_24 - .L_23)
.L_23:
        /*004c*/ 	.word	0x00000000
        /*0050*/ 	.short	0x0003
        /*0052*/ 	.short	0x0010
        /*0054*/ 	.byte	0x00, 0xf0, 0x11, 0x00


	//----- nvinfo : EIATTR_KPARAM_INFO
	.align		4
.L_24:
        /*0058*/ 	.byte	0x04, 0x17
        /*005a*/ 	.short	(.L_26 - .L_25)
.L_25:
        /*005c*/ 	.word	0x00000000
        /*0060*/ 	.short	0x0002
        /*0062*/ 	.short	0x000c
        /*0064*/ 	.byte	0x00, 0xf0, 0x11, 0x00


	//----- nvinfo : EIATTR_KPARAM_INFO
	.align		4
.L_26:
        /*0068*/ 	.byte	0x04, 0x17
        /*006a*/ 	.short	(.L_28 - .L_27)
.L_27:
        /*006c*/ 	.word	0x00000000
        /*0070*/ 	.short	0x0001
        /*0072*/ 	.short	0x0008
        /*0074*/ 	.byte	0x00, 0xf0, 0x11, 0x00


	//----- nvinfo : EIATTR_KPARAM_INFO
	.align		4
.L_28:
        /*0078*/ 	.byte	0x04, 0x17
        /*007a*/ 	.short	(.L_30 - .L_29)
.L_29:
        /*007c*/ 	.word	0x00000000
        /*0080*/ 	.short	0x0000
        /*0082*/ 	.short	0x0000
        /*0084*/ 	.byte	0x00, 0xf0, 0x21, 0x00


	//----- nvinfo : EIATTR_SPARSE_MMA_MASK
	.align		4
.L_30:
        /*0088*/ 	.byte	0x03, 0x50
        /*008a*/ 	.short	0x0000


	//----- nvinfo : EIATTR_MAXREG_COUNT
	.align		4
        /*008c*/ 	.byte	0x03, 0x1b
        /*008e*/ 	.short	0x00ff


	//----- nvinfo : EIATTR_MERCURY_ISA_VERSION
	.align		4
        /*0090*/ 	.byte	0x03, 0x5f
        /*0092*/ 	.short	0x0101


	//----- nvinfo : EIATTR_VRC_CTA_INIT_COUNT
	.align		4
        /*0094*/ 	.byte	0x02, 0x4a
	.zero		1
	.zero		1


	//----- nvinfo : EIATTR_EXIT_INSTR_OFFSETS
	.align		4
        /*0098*/ 	.byte	0x04, 0x1c
        /*009a*/ 	.short	(.L_32 - .L_31)


	//   ....[0]....
.L_31:
        /*009c*/ 	.word	0x00000a80


	//   ....[1]....
        /*00a0*/ 	.word	0x00000ad0


	//----- nvinfo : EIATTR_CRS_STACK_SIZE
	.align		4
.L_32:
        /*00a4*/ 	.byte	0x04, 0x1e
        /*00a6*/ 	.short	(.L_34 - .L_33)
.L_33:
        /*00a8*/ 	.word	0x00000000


	//----- nvinfo : EIATTR_CBANK_PARAM_SIZE
	.align		4
.L_34:
        /*00ac*/ 	.byte	0x03, 0x19
        /*00ae*/ 	.short	0x0038


	//----- nvinfo : EIATTR_PARAM_CBANK
	.align		4
        /*00b0*/ 	.byte	0x04, 0x0a
        /*00b2*/ 	.short	(.L_36 - .L_35)
	.align		4
.L_35:
        /*00b4*/ 	.word	index@(.nv.constant0._Z11kmeansPointPfiiiPiS_S_S0_)
        /*00b8*/ 	.short	0x0380
        /*00ba*/ 	.short	0x0038


	//----- nvinfo : EIATTR_SW_WAR
	.align		4
.L_36:
        /*00bc*/ 	.byte	0x04, 0x36
        /*00be*/ 	.short	(.L_38 - .L_37)
.L_37:
        /*00c0*/ 	.word	0x00000008


	//----- nvinfo : EIATTR_BINDLESS_TEXTURE_BANK
	.align		4
.L_38:
        /*00c4*/ 	.byte	0x02, 0x15
	.zero		1
	.zero		1


	//----- nvinfo : EIATTR_BINDLESS_SURFACE_BANK
	.align		4
        /*00c8*/ 	.byte	0x02, 0x16
	.zero		1
	.zero		1


//--------------------- .nv.info._Z14invert_mappingPfS_ii --------------------------
	.section	.nv.info._Z14invert_mappingPfS_ii,"",@"SHT_CUDA_INFO"
	.sectionflags	@""
	.align	4


	//----- nvinfo : EIATTR_CUDA_API_VERSION
	.align		4
        /*0000*/ 	.byte	0x04, 0x37
        /*0002*/ 	.short	(.L_40 - .L_39)
.L_39:
        /*0004*/ 	.word	0x00000082


	//----- nvinfo : EIATTR_KPARAM_INFO
	.align		4
.L_40:
        /*0008*/ 	.byte	0x04, 0x17
        /*000a*/ 	.short	(.L_42 - .L_41)
.L_41:
        /*000c*/ 	.word	0x00000000
        /*0010*/ 	.short	0x0003
        /*0012*/ 	.short	0x0014
        /*0014*/ 	.byte	0x00, 0xf0, 0x11, 0x00


	//----- nvinfo : EIATTR_KPARAM_INFO
	.align		4
.L_42:
        /*0018*/ 	.byte	0x04, 0x17
        /*001a*/ 	.short	(.L_44 - .L_43)
.L_43:
        /*001c*/ 	.word	0x00000000
        /*0020*/ 	.short	0x0002
        /*0022*/ 	.short	0x0010
        /*0024*/ 	.byte	0x00, 0xf0, 0x11, 0x00


	//----- nvinfo : EIATTR_KPARAM_INFO
	.align		4
.L_44:
        /*0028*/ 	.byte	0x04, 0x17
        /*002a*/ 	.short	(.L_46 - .L_45)
.L_45:
        /*002c*/ 	.word	0x00000000
        /*0030*/ 	.short	0x0001
        /*0032*/ 	.short	0x0008
        /*0034*/ 	.byte	0x00, 0xf0, 0x21, 0x00


	//----- nvinfo : EIATTR_KPARAM_INFO
	.align		4
.L_46:
        /*0038*/ 	.byte	0x04, 0x17
        /*003a*/ 	.short	(.L_48 - .L_47)
.L_47:
        /*003c*/ 	.word	0x00000000
        /*0040*/ 	.short	0x0000
        /*0042*/ 	.short	0x0000
        /*0044*/ 	.byte	0x00, 0xf0, 0x21, 0x00


	//----- nvinfo : EIATTR_SPARSE_MMA_MASK
	.align		4
.L_48:
        /*0048*/ 	.byte	0x03, 0x50
        /*004a*/ 	.short	0x0000


	//----- nvinfo : EIATTR_MAXREG_COUNT
	.align		4
        /*004c*/ 	.byte	0x03, 0x1b
        /*004e*/ 	.short	0x00ff


	//----- nvinfo : EIATTR_MERCURY_ISA_VERSION
	.align		4
        /*0050*/ 	.byte	0x03, 0x5f
        /*0052*/ 	.short	0x0101


	//----- nvinfo : EIATTR_VRC_CTA_INIT_COUNT
	.align		4
        /*0054*/ 	.byte	0x02, 0x4a
	.zero		1
	.zero		1


	//----- nvinfo : EIATTR_EXIT_INSTR_OFFSETS
	.align		4
        /*0058*/ 	.byte	0x04, 0x1c
        /*005a*/ 	.short	(.L_50 - .L_49)


	//   ....[0]....
.L_49:
        /*005c*/ 	.word	0x00000080


	//   ....[1]....
        /*0060*/ 	.word	0x000008d0


	//   ....[2]....
        /*0064*/ 	.word	0x000009c0


	//----- nvinfo : EIATTR_CBANK_PARAM_SIZE
	.align		4
.L_50:
        /*0068*/ 	.byte	0x03, 0x19
        /*006a*/ 	.short	0x0018


	//----- nvinfo : EIATTR_PARAM_CBANK
	.align		4
        /*006c*/ 	.byte	0x04, 0x0a
        /*006e*/ 	.short	(.L_52 - .L_51)
	.align		4
.L_51:
        /*0070*/ 	.word	index@(.nv.constant0._Z14invert_mappingPfS_ii)
        /*0074*/ 	.short	0x0380
        /*0076*/ 	.short	0x0018


	//----- nvinfo : EIATTR_SW_WAR
	.align		4
.L_52:
        /*0078*/ 	.byte	0x04, 0x36
        /*007a*/ 	.short	(.L_54 - .L_53)
.L_53:
        /*007c*/ 	.word	0x00000008
.L_54:


//--------------------- .nv.callgraph             --------------------------
	.section	.nv.callgraph,"",@"SHT_CUDA_CALLGRAPH"
	.align	4
	.sectionentsize	8
	.align		4
        /*0000*/ 	.word	0x00000000
	.align		4
        /*0004*/ 	.word	0xffffffff
	.align		4
        /*0008*/ 	.word	0x00000000
	.align		4
        /*000c*/ 	.word	0xfffffffe
	.align		4
        /*0010*/ 	.word	0x00000000
	.align		4
        /*0014*/ 	.word	0xfffffffd
	.align		4
        /*0018*/ 	.word	0x00000000
	.align		4
        /*001c*/ 	.word	0xfffffffc


//--------------------- .nv.constant3             --------------------------
	.section	.nv.constant3,"a",@progbits
	.align	4
.nv.constant3:
	.type		c_clusters,@object
	.size		c_clusters,(.L_0 - c_clusters)
c_clusters:
	.zero		4352
.L_0:


//--------------------- .nv.constant0._Z11kmeansPointPfiiiPiS_S_S0_ --------------------------
	.section	.nv.constant0._Z11kmeansPointPfiiiPiS_S_S0_,"a",@progbits
	.sectionflags	@""
	.align	4
.nv.constant0._Z11kmeansPointPfiiiPiS_S_S0_:
	.zero		960
	.align		4
        /*03c0*/ 	.word	[20@lo(0x0)=t_features]


//--------------------- .text._Z11kmeansPointPfiiiPiS_S_S0_ --------------------------
	.section	.text._Z11kmeansPointPfiiiPiS_S_S0_,"ax",@progbits
	.align	128
        .global         _Z11kmeansPointPfiiiPiS_S_S0_
        .type           _Z11kmeansPointPfiiiPiS_S_S0_,@function
        .size           _Z11kmeansPointPfiiiPiS_S_S0_,(.L_x_21 - _Z11kmeansPointPfiiiPiS_S_S0_)
        .other          _Z11kmeansPointPfiiiPiS_S_S0_,@"STO_CUDA_ENTRY STV_DEFAULT"
_Z11kmeansPointPfiiiPiS_S_S0_:
.text._Z11kmeansPointPfiiiPiS_S_S0_:
[----:B------:R-:W-:Y:S01]  /*0000*/  LDC R1, c[0x0][0x37c] ;  /* 0x0000df00ff017b82 */ /* 0x000fe20000000800 */
[----:B------:R-:W0:Y:S01]  /*0010*/  S2R R3, SR_TID.X ;  /* 0x0000000000037919 */ /* 0x000e220000002100 */
[----:B------:R-:W1:Y:S06]  /*0020*/  LDCU UR5, c[0x0][0x370] ;  /* 0x00006e00ff0577ac */ /* 0x000e6c0008000800 */
[----:B------:R-:W-:Y:S01]  /*0030*/  S2UR UR4, SR_CTAID.Y ;  /* 0x00000000000479c3 */ /* 0x000fe20000002600 */
[----:B------:R-:W-:Y:S01]  /*0040*/  BSSY.RECONVERGENT B0, `(.L_x_0) ;  /* 0x00000a3000007945 */ /* 0x000fe20003800200 */
[----:B------:R-:W-:Y:S01]  /*0050*/  IMAD.MOV.U32 R0, RZ, RZ, -0x1 ;  /* 0xffffffffff007424 */ /* 0x000fe200078e00ff */
[----:B------:R-:W2:Y:S01]  /*0060*/  LDCU UR7, c[0x0][0x364] ;  /* 0x00006c80ff0777ac */ /* 0x000ea20008000800 */
[----:B------:R-:W3:Y:S04]  /*0070*/  LDCU UR8, c[0x0][0x38c] ;  /* 0x00007180ff0877ac */ /* 0x000ee80008000800 */
[----:B------:R-:W1:Y:S08]  /*0080*/  S2UR UR6, SR_CTAID.X ;  /* 0x00000000000679c3 */ /* 0x000e700000002500 */
[----:B------:R-:W2:Y:S08]  /*0090*/  LDC R2, c[0x0][0x360] ;  /* 0x0000d800ff027b82 */ /* 0x000eb00000000800 */
[----:B------:R-:W4:Y:S01]  /*00a0*/  LDC R6, c[0x0][0x390] ;  /* 0x0000e400ff067b82 */ /* 0x000f220000000800 */
[----:B-1----:R-:W-:Y:S01]  /*00b0*/  UIMAD UR4, UR4, UR5, UR6 ;  /* 0x00000005040472a4 */ /* 0x002fe2000f8e0206 */
[----:B--2---:R-:W-:-:S05]  /*00c0*/  IMAD R2, R2, UR7, RZ ;  /* 0x0000000702027c24 */ /* 0x004fca000f8e02ff */
[----:B0-----:R-:W-:Y:S01]  /*00d0*/  IMAD R2, R2, UR4, R3 ;  /* 0x0000000402027c24 */ /* 0x001fe2000f8e0203 */
[----:B----4-:R-:W-:-:S04]  /*00e0*/  ISETP.GE.AND P0, PT, R6, 0x1, PT ;  /* 0x000000010600780c */ /* 0x010fc80003f06270 */
[C---:B---3--:R-:W-:Y:S02]  /*00f0*/  ISETP.GE.U32.AND P1, PT, R2.reuse, UR8, PT ;  /* 0x0000000802007c0c */ /* 0x048fe4000bf26070 */
[----:B------:R-:W-:-:S13]  /*0100*/  ISETP.GE.U32.OR P0, PT, R2, UR8, !P0 ;  /* 0x0000000802007c0c */ /* 0x000fda000c706470 */
[----:B------:R-:W-:Y:S05]  /*0110*/  @P0 BRA `(.L_x_1) ;  /* 0x0000000800540947 */ /* 0x000fea0003800000 */
[----:B------:R-:W0:Y:S02]  /*0120*/  LDC R4, c[0x0][0x388] ;  /* 0x0000e200ff047b82 */ /* 0x000e240000000800 */
[----:B0-----:R-:W-:-:S13]  /*0130*/  ISETP.GT.AND P0, PT, R4, RZ, PT ;  /* 0x000000ff0400720c */ /* 0x001fda0003f04270 */
[----:B------:R-:W-:Y:S05]  /*0140*/  @P0 BRA `(.L_x_2) ;  /* 0x00000004000c0947 */ /* 0x000fea0003800000 */
[C---:B------:R-:W-:Y:S01]  /*0150*/  VIADD R0, R6.reuse, 0xffffffff ;  /* 0xffffffff06007836 */ /* 0x040fe20000000000 */
[----:B------:R-:W-:Y:S01]  /*0160*/  LOP3.LUT R3, R6, 0x3, RZ, 0xc0, !PT ;  /* 0x0000000306037812 */ /* 0x000fe200078ec0ff */
[----:B------:R-:W-:Y:S02]  /*0170*/  IMAD.MOV.U32 R5, RZ, RZ, RZ ;  /* 0x000000ffff057224 */ /* 0x000fe400078e00ff */
[----:B------:R-:W-:Y:S01]  /*0180*/  IMAD.MOV.U32 R4, RZ, RZ, 0x7f7fffff ;  /* 0x7f7fffffff047424 */ /* 0x000fe200078e00ff */
[----:B------:R-:W-:Y:S01]  /*0190*/  ISETP.GE.U32.AND P0, PT, R0, 0x3, PT ;  /* 0x000000030000780c */ /* 0x000fe20003f06070 */
[----:B------:R-:W-:-:S12]  /*01a0*/  IMAD.MOV.U32 R0, RZ, RZ, -0x1 ;  /* 0xffffffffff007424 */ /* 0x000fd800078e00ff */
[----:B------:R-:W-:Y:S05]  /*01b0*/  @!P0 BRA `(.L_x_3) ;  /* 0x0000000000ac8947 */ /* 0x000fea0003800000 */
[----:B------:R-:W-:-:S05]  /*01c0*/  IMAD.IADD R6, R6, 0x1, -R3 ;  /* 0x0000000106067824 */ /* 0x000fca00078e0a03 */
[----:B------:R-:W-:-:S13]  /*01d0*/  ISETP.GT.AND P0, PT, R6, RZ, PT ;  /* 0x000000ff0600720c */ /* 0x000fda0003f04270 */
[----:B------:R-:W-:Y:S05]  /*01e0*/  @!P0 BRA `(.L_x_4) ;  /* 0x0000000000848947 */ /* 0x000fea0003800000 */
[----:B------:R-:W-:Y:S02]  /*01f0*/  ISETP.GT.AND P2, PT, R6, 0xc, PT ;  /* 0x0000000c0600780c */ /* 0x000fe40003f44270 */
[----:B------:R-:W-:-:S11]  /*0200*/  PLOP3.LUT P0, PT, PT, PT, PT, 0x80, 0x8 ;  /* 0x000000000008781c */ /* 0x000fd60003f0f070 */
[----:B------:R-:W-:Y:S05]  /*0210*/  @!P2 BRA `(.L_x_5) ;  /* 0x000000000044a947 */ /* 0x000fea0003800000 */
[----:B------:R-:W-:-:S13]  /*0220*/  PLOP3.LUT P0, PT, PT, PT, PT, 0x8, 0x80 ;  /* 0x000000000080781c */ /* 0x000fda0003f0e170 */
.L_x_6:
[----:B------:R-:W-:Y:S01]  /*0230*/  FSETP.GT.AND P2, PT, R4, RZ, PT ;  /* 0x000000ff0400720b */ /* 0x000fe20003f44000 */
[----:B------:R-:W-:-:S03]  /*0240*/  VIADD R6, R6, 0xfffffff0 ;  /* 0xfffffff006067836 */ /* 0x000fc60000000000 */
[----:B------:R-:W-:Y:S02]  /*0250*/  FSEL R4, R4, RZ, !P2 ;  /* 0x000000ff04047208 */ /* 0x000fe40005000000 */
[----:B------:R-:W-:Y:S02]  /*0260*/  SEL R0, R5, R0, P2 ;  /* 0x0000000005007207 */ /* 0x000fe40001000000 */
[----:B------:R-:W-:Y:S02]  /*0270*/  FSETP.GT.AND P3, PT, R4, RZ, PT ;  /* 0x000000ff0400720b */ /* 0x000fe40003f64000 */
[----:B------:R-:W-:Y:S02]  /*0280*/  ISETP.GT.AND P2, PT, R6, 0xc, PT ;  /* 0x0000000c0600780c */ /* 0x000fe40003f44270 */
[----:B------:R-:W-:-:S04]  /*0290*/  FSEL R4, R4, RZ, !P3 ;  /* 0x000000ff04047208 */ /* 0x000fc80005800000 */
[----:B------:R-:W-:-:S04]  /*02a0*/  FSETP.GT.AND P4, PT, R4, RZ, PT ;  /* 0x000000ff0400720b */ /* 0x000fc80003f84000 */
[----:B------:R-:W-:Y:S02]  /*02b0*/  FSEL R4, R4, RZ, !P4 ;  /* 0x000000ff04047208 */ /* 0x000fe40006000000 */
[----:B------:R-:W-:Y:S02]  /*02c0*/  @P3 IADD3 R0, PT, PT, R5, 0x4, RZ ;  /* 0x0000000405003810 */ /* 0x000fe40007ffe0ff */
[----:B------:R-:W-:-:S04]  /*02d0*/  FSETP.GT.AND P5, PT, R4, RZ, PT ;  /* 0x000000ff0400720b */ /* 0x000fc80003fa4000 */
[----:B------:R-:W-:Y:S01]  /*02e0*/  FSEL R4, R4, RZ, !P5 ;  /* 0x000000ff04047208 */ /* 0x000fe20006800000 */
[----:B------:R-:W-:-:S08]  /*02f0*/  @P4 VIADD R0, R5, 0x8 ;  /* 0x0000000805004836 */ /* 0x000fd00000000000 */
[C---:B------:R-:W-:Y:S02]  /*0300*/  @P5 VIADD R0, R5.reuse, 0xc ;  /* 0x0000000c05005836 */ /* 0x040fe40000000000 */
[----:B------:R-:W-:Y:S01]  /*0310*/  VIADD R5, R5, 0x10 ;  /* 0x0000001005057836 */ /* 0x000fe20000000000 */
[----:B------:R-:W-:Y:S06]  /*0320*/  @P2 BRA `(.L_x_6) ;  /* 0xfffffffc00c02947 */ /* 0x000fec000383ffff */
.L_x_5:
[----:B------:R-:W-:-:S13]  /*0330*/  ISETP.GT.AND P2, PT, R6, 0x4, PT ;  /* 0x000000040600780c */ /* 0x000fda0003f44270 */
[----:B------:R-:W-:Y:S05]  /*0340*/  @!P2 BRA `(.L_x_7) ;  /* 0x000000000024a947 */ /* 0x000fea0003800000 */
[----:B------:R-:W-:Y:S01]  /*0350*/  FSETP.GT.AND P2, PT, R4, RZ, PT ;  /* 0x000000ff0400720b */ /* 0x000fe20003f44000 */
[----:B------:R-:W-:Y:S01]  /*0360*/  VIADD R6, R6, 0xfffffff8 ;  /* 0xfffffff806067836 */ /* 0x000fe20000000000 */
[----:B------:R-:W-:Y:S02]  /*0370*/  PLOP3.LUT P0, PT, PT, PT, PT, 0x8, 0x80 ;  /* 0x000000000080781c */ /* 0x000fe40003f0e170 */
[----:B------:R-:W-:Y:S02]  /*0380*/  FSEL R4, R4, RZ, !P2 ;  /* 0x000000ff04047208 */ /* 0x000fe40005000000 */
[----:B------:R-:W-:Y:S02]  /*0390*/  SEL R0, R5, R0, P2 ;  /* 0x0000000005007207 */ /* 0x000fe40001000000 */
[----:B------:R-:W-:-:S04]  /*03a0*/  FSETP.GT.AND P3, PT, R4, RZ, PT ;  /* 0x000000ff0400720b */ /* 0x000fc80003f64000 */
[----:B------:R-:W-:-:S09]  /*03b0*/  FSEL R4, R4, RZ, !P3 ;  /* 0x000000ff04047208 */ /* 0x000fd20005800000 */
[C---:B------:R-:W-:Y:S01]  /*03c0*/  @P3 IADD3 R0, PT, PT, R5.reuse, 0x4, RZ ;  /* 0x0000000405003810 */ /* 0x040fe20007ffe0ff */
[----:B------:R-:W-:-:S07]  /*03d0*/  VIADD R5, R5, 0x8 ;  /* 0x0000000805057836 */ /* 0x000fce0000000000 */
.L_x_7:
[----:B------:R-:W-:-:S13]  /*03e0*/  ISETP.NE.OR P0, PT, R6, RZ, P0 ;  /* 0x000000ff0600720c */ /* 0x000fda0000705670 */
[----:B------:R-:W-:Y:S05]  /*03f0*/  @!P0 BRA `(.L_x_3) ;  /* 0x00000000001c8947 */ /* 0x000fea0003800000 */
.L_x_4:
[----:B------:R-:W-:Y:S01]  /*0400*/  VIADD R6, R6, 0xfffffffc ;  /* 0xfffffffc06067836 */ /* 0x000fe20000000000 */
[----:B------:R-:W-:-:S04]  /*0410*/  FSETP.GT.AND P2, PT, R4, RZ, PT ;  /* 0x000000ff0400720b */ /* 0x000fc80003f44000 */
[----:B------:R-:W-:Y:S02]  /*0420*/  ISETP.NE.AND P0, PT, R6, RZ, PT ;  /* 0x000000ff0600720c */ /* 0x000fe40003f05270 */
[C---:B------:R-:W-:Y:S01]  /*0430*/  SEL R0, R5.reuse, R0, P2 ;  /* 0x0000000005007207 */ /* 0x040fe20001000000 */
[----:B------:R-:W-:Y:S01]  /*0440*/  VIADD R5, R5, 0x4 ;  /* 0x0000000405057836 */ /* 0x000fe20000000000 */
[----:B------:R-:W-:-:S09]  /*0450*/  FSEL R4, R4, RZ, !P2 ;  /* 0x000000ff04047208 */ /* 0x000fd20005000000 */
[----:B------:R-:W-:Y:S05]  /*0460*/  @P0 BRA `(.L_x_4) ;  /* 0xfffffffc00e40947 */ /* 0x000fea000383ffff */
.L_x_3:
[----:B------:R-:W-:-:S13]  /*0470*/  ISETP.NE.AND P0, PT, R3, RZ, PT ;  /* 0x000000ff0300720c */ /* 0x000fda0003f05270 */
[----:B------:R-:W-:Y:S05]  /*0480*/  @!P0 BRA `(.L_x_1) ;  /* 0x0000000400788947 */ /* 0x000fea0003800000 */
[----:B------:R-:W-:Y:S01]  /*0490*/  VIADD R3, R3, 0xffffffff ;  /* 0xffffffff03037836 */ /* 0x000fe20000000000 */
[----:B------:R-:W-:-:S04]  /*04a0*/  FSETP.GT.AND P0, PT, R4, RZ, PT ;  /* 0x000000ff0400720b */ /* 0x000fc80003f04000 */
[----:B------:R-:W-:Y:S02]  /*04b0*/  ISETP.NE.AND P2, PT, R3, RZ, PT ;  /* 0x000000ff0300720c */ /* 0x000fe40003f45270 */
[----:B------:R-:W-:Y:S02]  /*04c0*/  SEL R0, R5, R0, P0 ;  /* 0x0000000005007207 */ /* 0x000fe40000000000 */
[----:B------:R-:W-:-:S09]  /*04d0*/  FSEL R4, R4, RZ, !P0 ;  /* 0x000000ff04047208 */ /* 0x000fd20004000000 */
[----:B------:R-:W-:Y:S05]  /*04e0*/  @!P2 BRA `(.L_x_1) ;  /* 0x000000040060a947 */ /* 0x000fea0003800000 */
[----:B------:R-:W-:-:S07]  /*04f0*/  VIADD R5, R5, 0x1 ;  /* 0x0000000105057836 */ /* 0x000fce0000000000 */
.L_x_8:
[----:B------:R-:W-:Y:S02]  /*0500*/  IADD3 R3, PT, PT, R3, -0x1, RZ ;  /* 0xffffffff03037810 */ /* 0x000fe40007ffe0ff */
[C---:B------:R-:W-:Y:S02]  /*0510*/  FSETP.GT.AND P0, PT, R4.reuse, RZ, PT ;  /* 0x000000ff0400720b */ /* 0x040fe40003f04000 */
[----:B------:R-:W-:Y:S02]  /*0520*/  ISETP.NE.AND P2, PT, R3, RZ, PT ;  /* 0x000000ff0300720c */ /* 0x000fe40003f45270 */
[C---:B------:R-:W-:Y:S01]  /*0530*/  SEL R0, R5.reuse, R0, P0 ;  /* 0x0000000005007207 */ /* 0x040fe20000000000 */
[----:B------:R-:W-:Y:S01]  /*0540*/  VIADD R5, R5, 0x1 ;  /* 0x0000000105057836 */ /* 0x000fe20000000000 */
[----:B------:R-:W-:-:S09]  /*0550*/  FSEL R4, R4, RZ, !P0 ;  /* 0x000000ff04047208 */ /* 0x000fd20004000000 */
[----:B------:R-:W-:Y:S05]  /*0560*/  @P2 BRA `(.L_x_8) ;  /* 0xfffffffc00e42947 */ /* 0x000fea000383ffff */
[----:B------:R-:W-:Y:S05]  /*0570*/  BRA `(.L_x_1) ;  /* 0x00000004003c7947 */ /* 0x000fea0003800000 */
.L_x_2:
[C---:B------:R-:W-:Y:S01]  /*0580*/  VIADD R5, R4.reuse, 0xffffffff ;  /* 0xffffffff04057836 */ /* 0x040fe20000000000 */
[----:B------:R-:W-:-:S04]  /*0590*/  LOP3.LUT P0, R3, R4, 0x3, RZ, 0xc0, !PT ;  /* 0x0000000304037812 */ /* 0x000fc8000780c0ff */
[----:B------:R-:W-:Y:S01]  /*05a0*/  ISETP.GE.U32.AND P2, PT, R5, 0x3, PT ;  /* 0x000000030500780c */ /* 0x000fe20003f46070 */
[----:B------:R-:W-:Y:S01]  /*05b0*/  HFMA2 R5, -RZ, RZ, 0, 0 ;  /* 0x00000000ff057431 */ /* 0x000fe200000001ff */
[C---:B------:R-:W-:Y:S02]  /*05c0*/  ISETP.NE.AND P3, PT, R3.reuse, 0x1, PT ;  /* 0x000000010300780c */ /* 0x040fe40003f65270 */
[C---:B------:R-:W-:Y:S01]  /*05d0*/  ISETP.NE.AND P4, PT, R3.reuse, 0x2, PT ;  /* 0x000000020300780c */ /* 0x040fe20003f85270 */
[----:B------:R-:W-:Y:S02]  /*05e0*/  IMAD.IADD R3, R3, 0x1, -R4 ;  /* 0x0000000103037824 */ /* 0x000fe400078e0a04 */
[----:B------:R-:W-:-:S10]  /*05f0*/  IMAD.MOV.U32 R4, RZ, RZ, 0x7f7fffff ;  /* 0x7f7fffffff047424 */ /* 0x000fd400078e00ff */
.L_x_12:
[----:B------:R-:W0:Y:S01]  /*0600*/  LDC R6, c[0x0][0x388] ;  /* 0x0000e200ff067b82 */ /* 0x000e220000000800 */
[----:B------:R-:W-:Y:S02]  /*0610*/  IMAD.MOV.U32 R7, RZ, RZ, RZ ;  /* 0x000000ffff077224 */ /* 0x000fe400078e00ff */
[----:B------:R-:W-:Y:S02]  /*0620*/  IMAD.MOV.U32 R9, RZ, RZ, RZ ;  /* 0x000000ffff097224 */ /* 0x000fe400078e00ff */
[----:B0-----:R-:W-:Y:S01]  /*0630*/  IMAD R6, R5, R6, RZ ;  /* 0x0000000605067224 */ /* 0x001fe200078e02ff */
[----:B------:R-:W-:Y:S06]  /*0640*/  @!P2 BRA `(.L_x_9) ;  /* 0x00000000008ca947 */ /* 0x000fec0003800000 */
[----:B------:R-:W-:Y:S01]  /*0650*/  IMAD.MOV.U32 R19, RZ, RZ, 0x8 ;  /* 0x00000008ff137424 */ /* 0x000fe200078e00ff */
[----:B------:R-:W-:Y:S01]  /*0660*/  MOV R7, RZ ;  /* 0x000000ff00077202 */ /* 0x000fe20000000f00 */
[----:B------:R-:W-:Y:S01]  /*0670*/  IMAD.MOV.U32 R8, RZ, RZ, R2 ;  /* 0x000000ffff087224 */ /* 0x000fe200078e0002 */
[----:B------:R-:W0:Y:S01]  /*0680*/  LDCU UR6, c[0x0][0x38c] ;  /* 0x00007180ff0677ac */ /* 0x000e220008000800 */
[----:B------:R-:W-:Y:S02]  /*0690*/  IMAD.MOV.U32 R9, RZ, RZ, RZ ;  /* 0x000000ffff097224 */ /* 0x000fe400078e00ff */
[----:B------:R-:W-:-:S07]  /*06a0*/  IMAD R19, R6, 0x4, R19 ;  /* 0x0000000406137824 */ /* 0x000fce00078e0213 */
.L_x_10:
[----:B------:R-:W1:Y:S01]  /*06b0*/  LDCU UR4, c[0x0][0x3c0] ;  /* 0x00007800ff0477ac */ /* 0x000e620008000800 */
[----:B0-----:R-:W-:Y:S01]  /*06c0*/  VIADD R12, R8, UR6 ;  /* 0x00000006080c7c36 */ /* 0x001fe20008000000 */
[----:B------:R-:W-:-:S03]  /*06d0*/  UMOV UR5, URZ ;  /* 0x000000ff00057c82 */ /* 0x000fc60008000000 */
[----:B------:R-:W-:-:S04]  /*06e0*/  VIADD R14, R12, UR6 ;  /* 0x000000060c0e7c36 */ /* 0x000fc80008000000 */
[----:B------:R-:W-:Y:S01]  /*06f0*/  VIADD R16, R14, UR6 ;  /* 0x000000060e107c36 */ /* 0x000fe20008000000 */
[----:B-1----:R-:W5:Y:S01]  /*0700*/  TLD.LZ RZ, R8, R8, UR4, 1D, 0x1 ;  /* 0x00ff04ff08087f66 */ /* 0x002f6200081e01ff */
[----:B------:R-:W5:Y:S01]  /*0710*/  TLD.LZ RZ, R12, R12, UR4, 1D, 0x1 ;  /* 0x00ff04ff0c0c7f66 */ /* 0x000f6200081e01ff */
[----:B------:R-:W5:Y:S01]  /*0720*/  TLD.LZ RZ, R14, R14, UR4, 1D, 0x1 ;  /* 0x00ff04ff0e0e7f66 */ /* 0x000f6200081e01ff */
[----:B------:R-:W5:Y:S01]  /*0730*/  TLD.LZ RZ, R17, R16, UR4, 1D, 0x1 ;  /* 0x00ff04ff10117f66 */ /* 0x000f6200081e01ff */
[----:B------:R0:W1:Y:S01]  /*0740*/  LDC R11, c[0x3][R19+-0x8] ;  /* 0x00fffe00130b7b82 */ /* 0x0000620000000800 */
[----:B------:R-:W-:-:S07]  /*0750*/  IADD3 R9, PT, PT, R9, 0x4, RZ ;  /* 0x0000000409097810 */ /* 0x000fce0007ffe0ff */
[----:B------:R0:W2:Y:S08]  /*0760*/  LDC R13, c[0x3][R19+-0x4] ;  /* 0x00ffff00130d7b82 */ /* 0x0000b00000000800 */
[----:B------:R0:W3:Y:S08]  /*0770*/  LDC R15, c[0x3][R19] ;  /* 0x00c00000130f7b82 */ /* 0x0000f00000000800 */
[----:B------:R0:W4:Y:S02]  /*0780*/  LDC R18, c[0x3][R19+0x4] ;  /* 0x00c0010013127b82 */ /* 0x0001240000000800 */
[----:B0-----:R-:W-:Y:S01]  /*0790*/  VIADD R19, R19, 0x10 ;  /* 0x0000001013137836 */ /* 0x001fe20000000000 */
[----:B------:R-:W-:-:S04]  /*07a0*/  DEPBAR.LE SB5, 0x3 ;  /* 0x0000d0c00000791a */ /* 0x000fc80000000000 */
[----:B-1----:R-:W-:-:S04]  /*07b0*/  FADD R10, R8, -R11 ;  /* 0x8000000b080a7221 */ /* 0x002fc80000000000 */
[----:B------:R-:W-:Y:S01]  /*07c0*/  FFMA R7, R10, R10, R7 ;  /* 0x0000000a0a077223 */ /* 0x000fe20000000007 */
[----:B------:R-:W-:Y:S01]  /*07d0*/  IMAD.IADD R10, R3, 0x1, R9 ;  /* 0x00000001030a7824 */ /* 0x000fe200078e0209 */
[----:B------:R-:W-:-:S04]  /*07e0*/  DEPBAR.LE SB5, 0x2 ;  /* 0x0000d0800000791a */ /* 0x000fc80000000000 */
[----:B--2---:R-:W-:Y:S01]  /*07f0*/  FADD R8, R12, -R13 ;  /* 0x8000000d0c087221 */ /* 0x004fe20000000000 */
[----:B------:R-:W-:-:S03]  /*0800*/  ISETP.NE.AND P5, PT, R10, RZ, PT ;  /* 0x000000ff0a00720c */ /* 0x000fc60003fa5270 */
[----:B------:R-:W-:Y:S01]  /*0810*/  FFMA R7, R8, R8, R7 ;  /* 0x0000000808077223 */ /* 0x000fe20000000007 */
[----:B---3-5:R-:W-:Y:S01]  /*0820*/  FADD R14, R14, -R15 ;  /* 0x8000000f0e0e7221 */ /* 0x028fe20000000000 */
[----:B----4-:R-:W-:Y:S01]  /*0830*/  FADD R18, R17, -R18 ;  /* 0x8000001211127221 */ /* 0x010fe20000000000 */
[----:B------:R-:W-:Y:S02]  /*0840*/  VIADD R8, R16, UR6 ;  /* 0x0000000610087c36 */ /* 0x000fe40008000000 */
[----:B------:R-:W-:-:S04]  /*0850*/  FFMA R7, R14, R14, R7 ;  /* 0x0000000e0e077223 */ /* 0x000fc80000000007 */
[----:B------:R-:W-:Y:S01]  /*0860*/  FFMA R7, R18, R18, R7 ;  /* 0x0000001212077223 */ /* 0x000fe20000000007 */
[----:B------:R-:W-:Y:S06]  /*0870*/  @P5 BRA `(.L_x_10) ;  /* 0xfffffffc008c5947 */ /* 0x000fec000383ffff */
.L_x_9:
[----:B------:R-:W-:Y:S05]  /*0880*/  @!P0 BRA `(.L_x_11) ;  /* 0x00000000005c8947 */ /* 0x000fea0003800000 */
[----:B------:R-:W0:Y:S01]  /*0890*/  LDCU UR6, c[0x0][0x38c] ;  /* 0x00007180ff0677ac */ /* 0x000e220008000800 */
[----:B------:R-:W1:Y:S01]  /*08a0*/  LDCU UR4, c[0x0][0x3c0] ;  /* 0x00007800ff0477ac */ /* 0x000e620008000800 */
[----:B------:R-:W-:Y:S01]  /*08b0*/  UMOV UR5, URZ ;  /* 0x000000ff00057c82 */ /* 0x000fe20008000000 */
[----:B0-----:R-:W-:-:S04]  /*08c0*/  IMAD R10, R9, UR6, R2 ;  /* 0x00000006090a7c24 */ /* 0x001fc8000f8e0202 */
[----:B-1----:R-:W5:Y:S01]  /*08d0*/  TLD.LZ RZ, R8, R10, UR4, 1D, 0x1 ;  /* 0x00ff04ff0a087f66 */ /* 0x002f6200081e01ff */
[----:B------:R-:W-:-:S05]  /*08e0*/  IMAD.IADD R6, R6, 0x1, R9 ;  /* 0x0000000106067824 */ /* 0x000fca00078e0209 */
[----:B------:R-:W-:-:S04]  /*08f0*/  SHF.L.U32 R6, R6, 0x2, RZ ;  /* 0x0000000206067819 */ /* 0x000fc800000006ff */
[----:B------:R-:W0:Y:S02]  /*0900*/  LDC R9, c[0x3][R6] ;  /* 0x00c0000006097b82 */ /* 0x000e240000000800 */
[----:B0----5:R-:W-:-:S04]  /*0910*/  FADD R8, R8, -R9 ;  /* 0x8000000908087221 */ /* 0x021fc80000000000 */
[----:B------:R-:W-:Y:S01]  /*0920*/  FFMA R7, R8, R8, R7 ;  /* 0x0000000808077223 */ /* 0x000fe20000000007 */
[----:B------:R-:W-:Y:S06]  /*0930*/  @!P3 BRA `(.L_x_11) ;  /* 0x000000000030b947 */ /* 0x000fec0003800000 */
[----:B------:R-:W0:Y:S01]  /*0940*/  LDCU UR4, c[0x0][0x3c0] ;  /* 0x00007800ff0477ac */ /* 0x000e220008000800 */
[----:B------:R-:W-:Y:S01]  /*0950*/  VIADD R13, R10, UR6 ;  /* 0x000000060a0d7c36 */ /* 0x000fe20008000000 */
[----:B------:R-:W-:-:S03]  /*0960*/  UMOV UR5, URZ ;  /* 0x000000ff00057c82 */ /* 0x000fc60008000000 */
[----:B------:R-:W-:Y:S01]  /*0970*/  @P4 VIADD R10, R13, UR6 ;  /* 0x000000060d0a4c36 */ /* 0x000fe20008000000 */
[----:B0-----:R-:W5:Y:S05]  /*0980*/  TLD.LZ RZ, R8, R13, UR4, 1D, 0x1 ;  /* 0x00ff04ff0d087f66 */ /* 0x001f6a00081e01ff */
[----:B------:R-:W5:Y:S01]  /*0990*/  @P4 TLD.LZ RZ, R10, R10, UR4, 1D, 0x1 ;  /* 0x00ff04ff0a0a4f66 */ /* 0x000f6200081e01ff */
[----:B------:R-:W0:Y:S08]  /*09a0*/  LDC R9, c[0x3][R6+0x4] ;  /* 0x00c0010006097b82 */ /* 0x000e300000000800 */
[----:B------:R-:W1:Y:S01]  /*09b0*/  @P4 LDC R11, c[0x3][R6+0x8] ;  /* 0x00c00200060b4b82 */ /* 0x000e620000000800 */
[----:B0----5:R-:W-:Y:S01]  /*09c0*/  FADD R8, R8, -R9 ;  /* 0x8000000908087221 */ /* 0x021fe20000000000 */
[----:B-1----:R-:W-:-:S03]  /*09d0*/  @P4 FADD R12, R10, -R11 ;  /* 0x8000000b0a0c4221 */ /* 0x002fc60000000000 */
[----:B------:R-:W-:-:S04]  /*09e0*/  FFMA R7, R8, R8, R7 ;  /* 0x0000000808077223 */ /* 0x000fc80000000007 */
[----:B------:R-:W-:-:S07]  /*09f0*/  @P4 FFMA R7, R12, R12, R7 ;  /* 0x0000000c0c074223 */ /* 0x000fce0000000007 */
.L_x_11:
[----:B------:R-:W0:Y:S01]  /*0a00*/  LDCU UR4, c[0x0][0x390] ;  /* 0x00007200ff0477ac */ /* 0x000e220008000800 */
[----:B------:R-:W-:-:S04]  /*0a10*/  FSETP.GEU.AND P5, PT, R7, R4, PT ;  /* 0x000000040700720b */ /* 0x000fc80003fae000 */
[C---:B------:R-:W-:Y:S01]  /*0a20*/  SEL R0, R5.reuse, R0, !P5 ;  /* 0x0000000005007207 */ /* 0x040fe20006800000 */
[----:B------:R-:W-:Y:S01]  /*0a30*/  VIADD R5, R5, 0x1 ;  /* 0x0000000105057836 */ /* 0x000fe20000000000 */
[----:B------:R-:W-:-:S04]  /*0a40*/  FSEL R4, R7, R4, !P5 ;  /* 0x0000000407047208 */ /* 0x000fc80006800000 */
[----:B0-----:R-:W-:-:S13]  /*0a50*/  ISETP.GE.AND P6, PT, R5, UR4, PT ;  /* 0x0000000405007c0c */ /* 0x001fda000bfc6270 */
[----:B------:R-:W-:Y:S05]  /*0a60*/  @!P6 BRA `(.L_x_12) ;  /* 0xfffffff800e4e947 */ /* 0x000fea000383ffff */
.L_x_1:
[----:B------:R-:W-:Y:S05]  /*0a70*/  BSYNC.RECONVERGENT B0 ;  /* 0x0000000000007941 */ /* 0x000fea0003800200 */
.L_x_0:
[----:B------:R-:W-:Y:S05]  /*0a80*/  @P1 EXIT ;  /* 0x000000000000194d */ /* 0x000fea0003800000 */
[----:B------:R-:W0:Y:S01]  /*0a90*/  LDC.64 R4, c[0x0][0x398] ;  /* 0x0000e600ff047b82 */ /* 0x000e220000000a00 */
[----:B------:R-:W1:Y:S01]  /*0aa0*/  LDCU.64 UR4, c[0x0][0x358] ;  /* 0x00006b00ff0477ac */ /* 0x000e620008000a00 */
[----:B0-----:R-:W-:-:S05]  /*0ab0*/  IMAD.WIDE.U32 R2, R2, 0x4, R4 ;  /* 0x0000000402027825 */ /* 0x001fca00078e0004 */
[----:B-1----:R-:W-:Y:S01]  /*0ac0*/  STG.E desc[UR4][R2.64], R0 ;  /* 0x0000000002007986 */ /* 0x002fe2000c101904 */
[----:B------:R-:W-:Y:S05]  /*0ad0*/  EXIT ;  /* 0x000000000000794d */ /* 0x000fea0003800000 */
.L_x_13:
[----:B------:R-:W-:-:S00]  /*0ae0*/  BRA `(.L_x_13) ;  /* 0xfffffffc00fc7947 */ /* 0x000fc0000383ffff */
[----:B------:R-:W-:-:S00]  /*0af0*/  NOP ;  /* 0x0000000000007918 */ /* 0x000fc00000000000 */
        /* <DEDUP_REMOVED lines=8> */
.L_x_21:


//--------------------- .text._Z14invert_mappingPfS_ii --------------------------
	.section	.text._Z14invert_mappingPfS_ii,"ax",@progbits
	.align	128
        .global         _Z14invert_mappingPfS_ii
        .type           _Z14invert_mappingPfS_ii,@function
        .size           _Z14invert_mappingPfS_ii,(.L_x_22 - _Z14invert_mappingPfS_ii)
        .other          _Z14invert_mappingPfS_ii,@"STO_CUDA_ENTRY STV_DEFAULT"
_Z14invert_mappingPfS_ii:
.text._Z14invert_mappingPfS_ii:
[----:B------:R-:W-:Y:S01]  /*0000*/  LDC R1, c[0x0][0x37c] ;  /* 0x0000df00ff017b82 */ /* 0x000fe20000000800 */
[----:B------:R-:W0:Y:S07]  /*0010*/  S2R R5, SR_TID.X ;  /* 0x0000000000057919 */ /* 0x000e2e0000002100 */
[----:B------:R-:W0:Y:S08]  /*0020*/  S2UR UR4, SR_CTAID.X ;  /* 0x00000000000479c3 */ /* 0x000e300000002500 */
[----:B------:R-:W0:Y:S08]  /*0030*/  LDC R6, c[0x0][0x360] ;  /* 0x0000d800ff067b82 */ /* 0x000e300000000800 */
[----:B------:R-:W1:Y:S01]  /*0040*/  LDC.64 R2, c[0x0][0x390] ;  /* 0x0000e400ff027b82 */ /* 0x000e620000000a00 */
[----:B0-----:R-:W-:Y:S01]  /*0050*/  IMAD R6, R6, UR4, R5 ;  /* 0x0000000406067c24 */ /* 0x001fe2000f8e0205 */
[----:B-1----:R-:W-:-:S04]  /*0060*/  ISETP.GE.AND P0, PT, R3, 0x1, PT ;  /* 0x000000010300780c */ /* 0x002fc80003f06270 */
[----:B------:R-:W-:-:S13]  /*0070*/  ISETP.GE.OR P0, PT, R6, R2, !P0 ;  /* 0x000000020600720c */ /* 0x000fda0004706670 */
[----:B------:R-:W-:Y:S05]  /*0080*/  @P0 EXIT ;  /* 0x000000000000094d */ /* 0x000fea0003800000 */
[C---:B------:R-:W-:Y:S01]  /*0090*/  IADD3 R0, PT, PT, R3.reuse, -0x1, RZ ;  /* 0xffffffff03007810 */ /* 0x040fe20007ffe0ff */
[----:B------:R-:W0:Y:S03]  /*00a0*/  LDCU.64 UR6, c[0x0][0x358] ;  /* 0x00006b00ff0677ac */ /* 0x000e260008000a00 */
[----:B------:R-:W-:Y:S01]  /*00b0*/  ISETP.GE.U32.AND P0, PT, R0, 0x3, PT ;  /* 0x000000030000780c */ /* 0x000fe20003f06070 */
[----:B------:R-:W-:Y:S01]  /*00c0*/  UMOV UR4, URZ ;  /* 0x000000ff00047c82 */ /* 0x000fe20008000000 */
[----:B------:R-:W-:-:S11]  /*00d0*/  LOP3.LUT R0, R3, 0x3, RZ, 0xc0, !PT ;  /* 0x0000000303007812 */ /* 0x000fd600078ec0ff */
[----:B------:R-:W-:Y:S05]  /*00e0*/  @!P0 BRA `(.L_x_14) ;  /* 0x0000000400f48947 */ /* 0x000fea0003800000 */
[----:B------:R-:W1:Y:S01]  /*00f0*/  LDC.64 R4, c[0x0][0x380] ;  /* 0x0000e000ff047b82 */ /* 0x000e620000000a00 */
[----:B------:R-:W-:-:S07]  /*0100*/  IMAD R7, R6, R3, RZ ;  /* 0x0000000306077224 */ /* 0x000fce00078e02ff */
[----:B------:R-:W2:Y:S01]  /*0110*/  LDC.64 R8, c[0x0][0x388] ;  /* 0x0000e200ff087b82 */ /* 0x000ea20000000a00 */
[----:B-1----:R-:W-:Y:S01]  /*0120*/  IMAD.WIDE R4, R7, 0x4, R4 ;  /* 0x0000000407047825 */ /* 0x002fe200078e0204 */
[----:B------:R-:W-:-:S04]  /*0130*/  IADD3 R7, PT, PT, -R0, R3, RZ ;  /* 0x0000000300077210 */ /* 0x000fc80007ffe1ff */
[----:B------:R-:W-:Y:S02]  /*0140*/  ISETP.GT.AND P0, PT, R7, RZ, PT ;  /* 0x000000ff0700720c */ /* 0x000fe40003f04270 */
[----:B------:R-:W-:Y:S01]  /*0150*/  IADD3 R4, P1, PT, R4, 0x8, RZ ;  /* 0x0000000804047810 */ /* 0x000fe20007f3e0ff */
[----:B--2---:R-:W-:-:S03]  /*0160*/  IMAD.WIDE R8, R6, 0x4, R8 ;  /* 0x0000000406087825 */ /* 0x004fc600078e0208 */
[----:B------:R-:W-:-:S07]  /*0170*/  IADD3.X R5, PT, PT, RZ, R5, RZ, P1, !PT ;  /* 0x00000005ff057210 */ /* 0x000fce0000ffe4ff */
[----:B------:R-:W-:Y:S05]  /*0180*/  @!P0 BRA `(.L_x_15) ;  /* 0x00000004007c8947 */ /* 0x000fea0003800000 */
[----:B------:R-:W-:Y:S02]  /*0190*/  ISETP.GT.AND P1, PT, R7, 0xc, PT ;  /* 0x0000000c0700780c */ /* 0x000fe40003f24270 */
[----:B------:R-:W-:-:S11]  /*01a0*/  PLOP3.LUT P0, PT, PT, PT, PT, 0x80, 0x8 ;  /* 0x000000000008781c */ /* 0x000fd60003f0f070 */
[----:B------:R-:W-:Y:S05]  /*01b0*/  @!P1 BRA `(.L_x_16) ;  /* 0x0000000000e49947 */ /* 0x000fea0003800000 */
[----:B------:R-:W-:-:S13]  /*01c0*/  PLOP3.LUT P0, PT, PT, PT, PT, 0x8, 0x80 ;  /* 0x000000000080781c */ /* 0x000fda0003f0e170 */
.L_x_17:
[----:B01----:R-:W2:Y:S01]  /*01d0*/  LDG.E R17, desc[UR6][R4.64+-0x8] ;  /* 0xfffff80604117981 */ /* 0x003ea2000c1e1900 */
[----:B------:R-:W-:-:S03]  /*01e0*/  IMAD.WIDE R10, R2, 0x4, R8 ;  /* 0x00000004020a7825 */ /* 0x000fc600078e0208 */
[----:B--2---:R0:W-:Y:S04]  /*01f0*/  STG.E desc[UR6][R8.64], R17 ;  /* 0x0000001108007986 */ /* 0x0041e8000c101906 */
[----:B------:R-:W2:Y:S01]  /*0200*/  LDG.E R19, desc[UR6][R4.64+-0x4] ;  /* 0xfffffc0604137981 */ /* 0x000ea2000c1e1900 */
[----:B------:R-:W-:-:S03]  /*0210*/  IMAD.WIDE R12, R2, 0x4, R10 ;  /* 0x00000004020c7825 */ /* 0x000fc600078e020a */
[----:B--2---:R1:W-:Y:S04]  /*0220*/  STG.E desc[UR6][R10.64], R19 ;  /* 0x000000130a007986 */ /* 0x0043e8000c101906 */
[----:B------:R-:W2:Y:S01]  /*0230*/  LDG.E R21, desc[UR6][R4.64] ;  /* 0x0000000604157981 */ /* 0x000ea2000c1e1900 */
[----:B------:R-:W-:-:S03]  /*0240*/  IMAD.WIDE R14, R2, 0x4, R12 ;  /* 0x00000004020e7825 */ /* 0x000fc600078e020c */
[----:B--2---:R2:W-:Y:S04]  /*0250*/  STG.E desc[UR6][R12.64], R21 ;  /* 0x000000150c007986 */ /* 0x0045e8000c101906 */
[----:B------:R-:W3:Y:S01]  /*0260*/  LDG.E R23, desc[UR6][R4.64+0x4] ;  /* 0x0000040604177981 */ /* 0x000ee2000c1e1900 */
[----:B0-----:R-:W-:-:S03]  /*0270*/  IMAD.WIDE R8, R2, 0x4, R14 ;  /* 0x0000000402087825 */ /* 0x001fc600078e020e */
[----:B---3--:R0:W-:Y:S04]  /*0280*/  STG.E desc[UR6][R14.64], R23 ;  /* 0x000000170e007986 */ /* 0x0081e8000c101906 */
[----:B------:R-:W3:Y:S01]  /*0290*/  LDG.E R25, desc[UR6][R4.64+0x8] ;  /* 0x0000080604197981 */ /* 0x000ee2000c1e1900 */
[----:B-1----:R-:W-:-:S03]  /*02a0*/  IMAD.WIDE R10, R2, 0x4, R8 ;  /* 0x00000004020a7825 */ /* 0x002fc600078e0208 */
[----:B---3--:R1:W-:Y:S04]  /*02b0*/  STG.E desc[UR6][R8.64], R25 ;  /* 0x0000001908007986 */ /* 0x0083e8000c101906 */
[----:B------:R-:W3:Y:S01]  /*02c0*/  LDG.E R17, desc[UR6][R4.64+0xc] ;  /* 0x00000c0604117981 */ /* 0x000ee2000c1e1900 */
[----:B--2---:R-:W-:-:S03]  /*02d0*/  IMAD.WIDE R12, R2, 0x4, R10 ;  /* 0x00000004020c7825 */ /* 0x004fc600078e020a */
[----:B---3--:R2:W-:Y:S04]  /*02e0*/  STG.E desc[UR6][R10.64], R17 ;  /* 0x000000110a007986 */ /* 0x0085e8000c101906 */
        /* <DEDUP_REMOVED lines=20> */
[----:B---3--:R-:W-:Y:S04]  /*0430*/  STG.E desc[UR6][R8.64], R21 ;  /* 0x0000001508007986 */ /* 0x008fe8000c101906 */
[----:B------:R-:W3:Y:S01]  /*0440*/  LDG.E R23, desc[UR6][R4.64+0x2c] ;  /* 0x00002c0604177981 */ /* 0x000ee2000c1e1900 */
[----:B-1----:R-:W-:-:S03]  /*0450*/  IMAD.WIDE R12, R2, 0x4, R10 ;  /* 0x00000004020c7825 */ /* 0x002fc600078e020a */
[----:B---3--:R0:W-:Y:S04]  /*0460*/  STG.E desc[UR6][R10.64], R23 ;  /* 0x000000170a007986 */ /* 0x0081e8000c101906 */
[----:B------:R-:W3:Y:S01]  /*0470*/  LDG.E R25, desc[UR6][R4.64+0x30] ;  /* 0x0000300604197981 */ /* 0x000ee2000c1e1900 */
[----:B------:R-:W-:-:S04]  /*0480*/  IADD3 R7, PT, PT, R7, -0x10, RZ ;  /* 0xfffffff007077810 */ /* 0x000fc80007ffe0ff */
[----:B------:R-:W-:Y:S01]  /*0490*/  ISETP.GT.AND P1, PT, R7, 0xc, PT ;  /* 0x0000000c0700780c */ /* 0x000fe20003f24270 */
[----:B---3--:R1:W-:Y:S04]  /*04a0*/  STG.E desc[UR6][R12.64], R25 ;  /* 0x000000190c007986 */ /* 0x0083e8000c101906 */
[----:B------:R3:W4:Y:S01]  /*04b0*/  LDG.E R17, desc[UR6][R4.64+0x34] ;  /* 0x0000340604117981 */ /* 0x000722000c1e1900 */
[----:B--2---:R-:W-:Y:S01]  /*04c0*/  IMAD.WIDE R14, R2, 0x4, R12 ;  /* 0x00000004020e7825 */ /* 0x004fe200078e020c */
[----:B------:R-:W-:Y:S01]  /*04d0*/  IADD3 R16, P2, PT, R4, 0x40, RZ ;  /* 0x0000004004107810 */ /* 0x000fe20007f5e0ff */
[----:B------:R-:W-:-:S03]  /*04e0*/  UIADD3 UR4, UPT, UPT, UR4, 0x10, URZ ;  /* 0x0000001004047890 */ /* 0x000fc6000fffe0ff */
[----:B0-----:R-:W-:Y:S01]  /*04f0*/  IADD3.X R11, PT, PT, RZ, R5, RZ, P2, !PT ;  /* 0x00000005ff0b7210 */ /* 0x001fe200017fe4ff */
[----:B------:R-:W-:Y:S01]  /*0500*/  IMAD.WIDE R8, R2, 0x4, R14 ;  /* 0x0000000402087825 */ /* 0x000fe200078e020e */
[----:B---3--:R-:W-:Y:S02]  /*0510*/  MOV R4, R16 ;  /* 0x0000001000047202 */ /* 0x008fe40000000f00 */
[----:B------:R-:W-:Y:S01]  /*0520*/  MOV R5, R11 ;  /* 0x0000000b00057202 */ /* 0x000fe20000000f00 */
[----:B----4-:R1:W-:Y:S01]  /*0530*/  STG.E desc[UR6][R14.64], R17 ;  /* 0x000000110e007986 */ /* 0x0103e2000c101906 */
[----:B------:R-:W-:Y:S05]  /*0540*/  @P1 BRA `(.L_x_17) ;  /* 0xfffffffc00201947 */ /* 0x000fea000383ffff */
.L_x_16:
[----:B------:R-:W-:-:S13]  /*0550*/  ISETP.GT.AND P1, PT, R7, 0x4, PT ;  /* 0x000000040700780c */ /* 0x000fda0003f24270 */
[----:B------:R-:W-:Y:S05]  /*0560*/  @!P1 BRA `(.L_x_18) ;  /* 0x00000000007c9947 */ /* 0x000fea0003800000 */
        /* <DEDUP_REMOVED lines=21> */
[----:B------:R0:W3:Y:S01]  /*06c0*/  LDG.E R21, desc[UR6][R4.64+0x14] ;  /* 0x0000140604157981 */ /* 0x0000e2000c1e1900 */
[----:B------:R-:W-:Y:S01]  /*06d0*/  IADD3 R16, P1, PT, R4, 0x20, RZ ;  /* 0x0000002004107810 */ /* 0x000fe20007f3e0ff */
[----:B-1----:R-:W-:Y:S01]  /*06e0*/  IMAD.WIDE R8, R2, 0x4, R14 ;  /* 0x0000000402087825 */ /* 0x002fe200078e020e */
[----:B------:R-:W-:Y:S01]  /*06f0*/  PLOP3.LUT P0, PT, PT, PT, PT, 0x8, 0x80 ;  /* 0x000000000080781c */ /* 0x000fe20003f0e170 */
[----:B------:R-:W-:Y:S01]  /*0700*/  UIADD3 UR4, UPT, UPT, UR4, 0x8, URZ ;  /* 0x0000000804047890 */ /* 0x000fe2000fffe0ff */
[----:B------:R-:W-:Y:S02]  /*0710*/  IADD3.X R23, PT, PT, RZ, R5, RZ, P1, !PT ;  /* 0x00000005ff177210 */ /* 0x000fe40000ffe4ff */
[----:B------:R-:W-:-:S02]  /*0720*/  IADD3 R7, PT, PT, R7, -0x8, RZ ;  /* 0xfffffff807077810 */ /* 0x000fc40007ffe0ff */
[----:B0-----:R-:W-:Y:S02]  /*0730*/  MOV R4, R16 ;  /* 0x0000001000047202 */ /* 0x001fe40000000f00 */
[----:B------:R-:W-:Y:S01]  /*0740*/  MOV R5, R23 ;  /* 0x0000001700057202 */ /* 0x000fe20000000f00 */
[----:B---3--:R2:W-:Y:S06]  /*0750*/  STG.E desc[UR6][R14.64], R21 ;  /* 0x000000150e007986 */ /* 0x0085ec000c101906 */
.L_x_18:
[----:B------:R-:W-:-:S13]  /*0760*/  ISETP.NE.OR P0, PT, R7, RZ, P0 ;  /* 0x000000ff0700720c */ /* 0x000fda0000705670 */
[----:B------:R-:W-:Y:S05]  /*0770*/  @!P0 BRA `(.L_x_14) ;  /* 0x0000000000508947 */ /* 0x000fea0003800000 */
.L_x_15:
[----:B012---:R-:W2:Y:S01]  /*0780*/  LDG.E R17, desc[UR6][R4.64+-0x8] ;  /* 0xfffff80604117981 */ /* 0x007ea2000c1e1900 */
[----:B---3--:R-:W-:-:S03]  /*0790*/  IMAD.WIDE R10, R2, 0x4, R8 ;  /* 0x00000004020a7825 */ /* 0x008fc600078e0208 */
[----:B--2---:R0:W-:Y:S04]  /*07a0*/  STG.E desc[UR6][R8.64], R17 ;  /* 0x0000001108007986 */ /* 0x0041e8000c101906 */
[----:B------:R-:W2:Y:S01]  /*07b0*/  LDG.E R19, desc[UR6][R4.64+-0x4] ;  /* 0xfffffc0604137981 */ /* 0x000ea2000c1e1900 */
[----:B------:R-:W-:-:S03]  /*07c0*/  IMAD.WIDE R12, R2, 0x4, R10 ;  /* 0x00000004020c7825 */ /* 0x000fc600078e020a */
[----:B--2---:R3:W-:Y:S04]  /*07d0*/  STG.E desc[UR6][R10.64], R19 ;  /* 0x000000130a007986 */ /* 0x0047e8000c101906 */
[----:B------:R-:W2:Y:S01]  /*07e0*/  LDG.E R21, desc[UR6][R4.64] ;  /* 0x0000000604157981 */ /* 0x000ea2000c1e1900 */
[----:B------:R-:W-:-:S04]  /*07f0*/  IADD3 R7, PT, PT, R7, -0x4, RZ ;  /* 0xfffffffc07077810 */ /* 0x000fc80007ffe0ff */
[----:B------:R-:W-:Y:S01]  /*0800*/  ISETP.NE.AND P0, PT, R7, RZ, PT ;  /* 0x000000ff0700720c */ /* 0x000fe20003f05270 */
[----:B--2---:R3:W-:Y:S04]  /*0810*/  STG.E desc[UR6][R12.64], R21 ;  /* 0x000000150c007986 */ /* 0x0047e8000c101906 */
[----:B------:R1:W2:Y:S01]  /*0820*/  LDG.E R23, desc[UR6][R4.64+0x4] ;  /* 0x0000040604177981 */ /* 0x0002a2000c1e1900 */
[----:B------:R-:W-:Y:S01]  /*0830*/  IMAD.WIDE R14, R2, 0x4, R12 ;  /* 0x00000004020e7825 */ /* 0x000fe200078e020c */
[----:B------:R-:W-:Y:S01]  /*0840*/  IADD3 R16, P1, PT, R4, 0x10, RZ ;  /* 0x0000001004107810 */ /* 0x000fe20007f3e0ff */
[----:B------:R-:W-:-:S03]  /*0850*/  UIADD3 UR4, UPT, UPT, UR4, 0x4, URZ ;  /* 0x0000000404047890 */ /* 0x000fc6000fffe0ff */
[----:B0-----:R-:W-:Y:S01]  /*0860*/  IADD3.X R17, PT, PT, RZ, R5, RZ, P1, !PT ;  /* 0x00000005ff117210 */ /* 0x001fe20000ffe4ff */
[----:B------:R-:W-:Y:S01]  /*0870*/  IMAD.WIDE R8, R2, 0x4, R14 ;  /* 0x0000000402087825 */ /* 0x000fe200078e020e */
[----:B-1----:R-:W-:Y:S02]  /*0880*/  MOV R4, R16 ;  /* 0x0000001000047202 */ /* 0x002fe40000000f00 */
[----:B------:R-:W-:Y:S01]  /*0890*/  MOV R5, R17 ;  /* 0x0000001100057202 */ /* 0x000fe20000000f00 */
[----:B--2---:R3:W-:Y:S01]  /*08a0*/  STG.E desc[UR6][R14.64], R23 ;  /* 0x000000170e007986 */ /* 0x0047e2000c101906 */
[----:B------:R-:W-:Y:S05]  /*08b0*/  @P0 BRA `(.L_x_15) ;  /* 0xfffffffc00b00947 */ /* 0x000fea000383ffff */
.L_x_14:
[----:B------:R-:W-:-:S13]  /*08c0*/  ISETP.NE.AND P0, PT, R0, RZ, PT ;  /* 0x000000ff0000720c */ /* 0x000fda0003f05270 */
[----:B0-----:R-:W-:Y:S05]  /*08d0*/  @!P0 EXIT ;  /* 0x000000000000894d */ /* 0x001fea0003800000 */
[----:B------:R-:W0:Y:S01]  /*08e0*/  LDC.64 R4, c[0x0][0x380] ;  /* 0x0000e000ff047b82 */ /* 0x000e220000000a00 */
[----:B------:R-:W-:Y:S02]  /*08f0*/  IMAD R3, R6, R3, UR4 ;  /* 0x0000000406037e24 */ /* 0x000fe4000f8e0203 */
[----:B------:R-:W-:-:S05]  /*0900*/  IMAD R7, R2, UR4, R6 ;  /* 0x0000000402077c24 */ /* 0x000fca000f8e0206 */
[----:B------:R-:W4:Y:S01]  /*0910*/  LDC.64 R8, c[0x0][0x388] ;  /* 0x0000e200ff087b82 */ /* 0x000f220000000a00 */
[----:B0-----:R-:W-:-:S04]  /*0920*/  IMAD.WIDE R4, R3, 0x4, R4 ;  /* 0x0000000403047825 */ /* 0x001fc800078e0204 */
[----:B----4-:R-:W-:-:S07]  /*0930*/  IMAD.WIDE R6, R7, 0x4, R8 ;  /* 0x0000000407067825 */ /* 0x010fce00078e0208 */
.L_x_19:
[----:B------:R0:W4:Y:S01]  /*0940*/  LDG.E R3, desc[UR6][R4.64] ;  /* 0x0000000604037981 */ /* 0x000122000c1e1900 */
[----:B------:R-:W-:-:S04]  /*0950*/  IADD3 R0, PT, PT, R0, -0x1, RZ ;  /* 0xffffffff00007810 */ /* 0x000fc80007ffe0ff */
[----:B------:R-:W-:Y:S02]  /*0960*/  ISETP.NE.AND P0, PT, R0, RZ, PT ;  /* 0x000000ff0000720c */ /* 0x000fe40003f05270 */
[----:B0-----:R-:W-:-:S04]  /*0970*/  IADD3 R4, P1, PT, R4, 0x4, RZ ;  /* 0x0000000404047810 */ /* 0x001fc80007f3e0ff */
[----:B------:R-:W-:Y:S01]  /*0980*/  IADD3.X R5, PT, PT, RZ, R5, RZ, P1, !PT ;  /* 0x00000005ff057210 */ /* 0x000fe20000ffe4ff */
[----:B----4-:R0:W-:Y:S02]  /*0990*/  STG.E desc[UR6][R6.64], R3 ;  /* 0x0000000306007986 */ /* 0x0101e4000c101906 */
[----:B0-----:R-:W-:-:S04]  /*09a0*/  IMAD.WIDE R6, R2, 0x4, R6 ;  /* 0x0000000402067825 */ /* 0x001fc800078e0206 */
[----:B------:R-:W-:Y:S05]  /*09b0*/  @P0 BRA `(.L_x_19) ;  /* 0xfffffffc00e00947 */ /* 0x000fea000383ffff */
[----:B------:R-:W-:Y:S05]  /*09c0*/  EXIT ;  /* 0x000000000000794d */ /* 0x000fea0003800000 */
.L_x_20:
        /* <DEDUP_REMOVED lines=11> */
.L_x_22:


//--------------------- .nv.shared.reserved.0     --------------------------
	.section	.nv.shared.reserved.0,"aw",@nobits
	.weak		__nv_reservedSMEM_offset_0_alias
	.size		__nv_reservedSMEM_offset_0_alias, 0, 64
	.other		__nv_reservedSMEM_offset_0_alias,@"STO_CUDA_RESERVED_SHARED STV_DEFAULT"
__nv_reservedSMEM_offset_0_alias:
	.zero		0
	.zero		64


//--------------------- .nv.constant0._Z14invert_mappingPfS_ii --------------------------
	.section	.nv.constant0._Z14invert_mappingPfS_ii,"a",@progbits
	.sectionflags	@""
	.align	4
.nv.constant0._Z14invert_mappingPfS_ii:
	.zero		920


//--------------------- SYMBOLS --------------------------

	.type		.nv.reservedSmem.offset0,@object
	.size		.nv.reservedSmem.offset0,0x4
	.type		t_features,@"STT_CUDA_TEXTURE"
	.type		t_features_flipped,@"STT_CUDA_TEXTURE"
	.type		t_clusters,@"STT_CUDA_TEXTURE"
